	.headerflags	@"EF_CUDA_TEXMODE_UNIFIED EF_CUDA_64BIT_ADDRESS EF_CUDA_ACCELERATORS EF_CUDA_SM90 EF_CUDA_VIRTUAL_SM(EF_CUDA_SM90)"
	.elftype	@"ET_EXEC"


//--------------------- .nv.info                  --------------------------
	.section	.nv.info,"",@"SHT_CUDA_INFO"
	.align	4


	//----- nvinfo : EIATTR_REGCOUNT
	.align		4
        /*0000*/ 	.byte	0x04, 0x2f
        /*0002*/ 	.short	(.L_3 - .L_2)
	.align		4
.L_2:
        /*0004*/ 	.word	index@(triton_poi_fused__native_batch_norm_legit_no_training_mul_relu_33)
        /*0008*/ 	.word	0x00000020


	//----- nvinfo : EIATTR_MIN_STACK_SIZE
	.align		4
.L_3:
        /*000c*/ 	.byte	0x04, 0x12
        /*000e*/ 	.short	(.L_5 - .L_4)
	.align		4
.L_4:
        /*0010*/ 	.word	index@(triton_poi_fused__native_batch_norm_legit_no_training_mul_relu_33)
        /*0014*/ 	.word	0x00000000


	//----- nvinfo : EIATTR_FRAME_SIZE
	.align		4
.L_5:
        /*0018*/ 	.byte	0x04, 0x11
        /*001a*/ 	.short	(.L_7 - .L_6)
	.align		4
.L_6:
        /*001c*/ 	.word	index@(triton_poi_fused__native_batch_norm_legit_no_training_mul_relu_33)
        /*0020*/ 	.word	0x00000000


	//----- nvinfo : EIATTR_MIN_STACK_SIZE
	.align		4
.L_7:
        /*0024*/ 	.byte	0x04, 0x12
        /*0026*/ 	.short	(.L_9 - .L_8)
	.align		4
.L_8:
        /*0028*/ 	.word	index@(triton_poi_fused__native_batch_norm_legit_no_training_mul_relu_33)
        /*002c*/ 	.word	0x00000000
.L_9:


//--------------------- .nv.info.triton_poi_fused__native_batch_norm_legit_no_training_mul_relu_33 --------------------------
	.section	.nv.info.triton_poi_fused__native_batch_norm_legit_no_training_mul_relu_33,"",@"SHT_CUDA_INFO"
	.sectionflags	@""
	.align	4


	//----- nvinfo : EIATTR_CUDA_API_VERSION
	.align		4
        /*0000*/ 	.byte	0x04, 0x37
        /*0002*/ 	.short	(.L_11 - .L_10)
.L_10:
        /*0004*/ 	.word	0x0000007c


	//----- nvinfo : EIATTR_KPARAM_INFO
	.align		4
.L_11:
        /*0008*/ 	.byte	0x04, 0x17
        /*000a*/ 	.short	(.L_13 - .L_12)
.L_12:
        /*000c*/ 	.word	0x00000000
        /*0010*/ 	.short	0x0007
        /*0012*/ 	.short	0x0038
        /*0014*/ 	.byte	0x00, 0xf0, 0x11, 0x00


	//----- nvinfo : EIATTR_KPARAM_INFO
	.align		4
.L_13:
        /*0018*/ 	.byte	0x04, 0x17
        /*001a*/ 	.short	(.L_15 - .L_14)
.L_14:
        /*001c*/ 	.word	0x00000000
        /*0020*/ 	.short	0x0006
        /*0022*/ 	.short	0x0030
        /*0024*/ 	.byte	0x00, 0xf4, 0x21, 0x00


	//----- nvinfo : EIATTR_KPARAM_INFO
	.align		4
.L_15:
        /*0028*/ 	.byte	0x04, 0x17
        /*002a*/ 	.short	(.L_17 - .L_16)
.L_16:
        /*002c*/ 	.word	0x00000000
        /*0030*/ 	.short	0x0005
        /*0032*/ 	.short	0x0028
        /*0034*/ 	.byte	0x00, 0xf4, 0x21, 0x00


	//----- nvinfo : EIATTR_KPARAM_INFO
	.align		4
.L_17:
        /*0038*/ 	.byte	0x04, 0x17
        /*003a*/ 	.short	(.L_19 - .L_18)
.L_18:
        /*003c*/ 	.word	0x00000000
        /*0040*/ 	.short	0x0004
        /*0042*/ 	.short	0x0020
        /*0044*/ 	.byte	0x00, 0xf4, 0x21, 0x00


	//----- nvinfo : EIATTR_KPARAM_INFO
	.align		4
.L_19:
        /*0048*/ 	.byte	0x04, 0x17
        /*004a*/ 	.short	(.L_21 - .L_20)
.L_20:
        /*004c*/ 	.word	0x00000000
        /*0050*/ 	.short	0x0003
        /*0052*/ 	.short	0x0018
        /*0054*/ 	.byte	0x00, 0xf4, 0x21, 0x00


	//----- nvinfo : EIATTR_KPARAM_INFO
	.align		4
.L_21:
        /*0058*/ 	.byte	0x04, 0x17
        /*005a*/ 	.short	(.L_23 - .L_22)
.L_22:
        /*005c*/ 	.word	0x00000000
        /*0060*/ 	.short	0x0002
        /*0062*/ 	.short	0x0010
        /*0064*/ 	.byte	0x00, 0xf4, 0x21, 0x00


	//----- nvinfo : EIATTR_KPARAM_INFO
	.align		4
.L_23:
        /*0068*/ 	.byte	0x04, 0x17
        /*006a*/ 	.short	(.L_25 - .L_24)
.L_24:
        /*006c*/ 	.word	0x00000000
        /*0070*/ 	.short	0x0001
        /*0072*/ 	.short	0x0008
        /*0074*/ 	.byte	0x00, 0xf4, 0x21, 0x00


	//----- nvinfo : EIATTR_KPARAM_INFO
	.align		4
.L_25:
        /*0078*/ 	.byte	0x04, 0x17
        /*007a*/ 	.short	(.L_27 - .L_26)
.L_26:
        /*007c*/ 	.word	0x00000000
        /*0080*/ 	.short	0x0000
        /*0082*/ 	.short	0x0000
        /*0084*/ 	.byte	0x00, 0xf4, 0x21, 0x00


	//----- nvinfo : EIATTR_SPARSE_MMA_MASK
	.align		4
.L_27:
        /*0088*/ 	.byte	0x03, 0x50
        /*008a*/ 	.short	0x0000


	//----- nvinfo : EIATTR_MAXREG_COUNT
	.align		4
        /*008c*/ 	.byte	0x03, 0x1b
        /*008e*/ 	.short	0x00ff


	//----- nvinfo : EIATTR_EXIT_INSTR_OFFSETS
	.align		4
        /*0090*/ 	.byte	0x04, 0x1c
        /*0092*/ 	.short	(.L_29 - .L_28)


	//   ....[0]....
.L_28:
        /*0094*/ 	.word	0x00000950


	//----- nvinfo : EIATTR_REQNTID
	.align		4
.L_29:
        /*0098*/ 	.byte	0x04, 0x10
        /*009a*/ 	.short	(.L_31 - .L_30)
.L_30:
        /*009c*/ 	.word	0x00000080
        /*00a0*/ 	.word	0x00000001
        /*00a4*/ 	.word	0x00000001


	//----- nvinfo : EIATTR_CBANK_PARAM_SIZE
	.align		4
.L_31:
        /*00a8*/ 	.byte	0x03, 0x19
        /*00aa*/ 	.short	0x003c


	//----- nvinfo : EIATTR_PARAM_CBANK
	.align		4
        /*00ac*/ 	.byte	0x04, 0x0a
        /*00ae*/ 	.short	(.L_33 - .L_32)
	.align		4
.L_32:
        /*00b0*/ 	.word	index@(.nv.constant0.triton_poi_fused__native_batch_norm_legit_no_training_mul_relu_33)
        /*00b4*/ 	.short	0x0210
        /*00b6*/ 	.short	0x003c


	//----- nvinfo : EIATTR_SW_WAR
	.align		4
.L_33:
        /*00b8*/ 	.byte	0x04, 0x36
        /*00ba*/ 	.short	(.L_35 - .L_34)
.L_34:
        /*00bc*/ 	.word	0x00000008
.L_35:


//--------------------- .nv.callgraph             --------------------------
	.section	.nv.callgraph,"",@"SHT_CUDA_CALLGRAPH"
	.align	4
	.sectionentsize	8
	.align		4
        /*0000*/ 	.word	0x00000000
	.align		4
        /*0004*/ 	.word	0xffffffff
	.align		4
        /*0008*/ 	.word	0x00000000
	.align		4
        /*000c*/ 	.word	0xfffffffe
	.align		4
        /*0010*/ 	.word	0x00000000
	.align		4
        /*0014*/ 	.word	0xfffffffd
	.align		4
        /*0018*/ 	.word	0x00000000
	.align		4
        /*001c*/ 	.word	0xfffffffc


//--------------------- .nv.constant4             --------------------------
	.section	.nv.constant4,"a",@progbits
	.align	8
	.align		8
.nv.constant4:
        /*0000*/ 	.dword	_$_str
	.align		8
        /*0008*/ 	.dword	_$_str_$_2


//--------------------- .text.triton_poi_fused__native_batch_norm_legit_no_training_mul_relu_33 --------------------------
	.section	.text.triton_poi_fused__native_batch_norm_legit_no_training_mul_relu_33,"ax",@progbits
	.align	128
        .global         triton_poi_fused__native_batch_norm_legit_no_training_mul_relu_33
        .type           triton_poi_fused__native_batch_norm_legit_no_training_mul_relu_33,@function
        .size           triton_poi_fused__native_batch_norm_legit_no_training_mul_relu_33,(.L_x_1 - triton_poi_fused__native_batch_norm_legit_no_training_mul_relu_33)
        .other          triton_poi_fused__native_batch_norm_legit_no_training_mul_relu_33,@"STO_CUDA_ENTRY STV_DEFAULT"
triton_poi_fused__native_batch_norm_legit_no_training_mul_relu_33:
.text.triton_poi_fused__native_batch_norm_legit_no_training_mul_relu_33:
[----:B------:R-:W-:Y:S01]  /*0000*/  LDC R1, c[0x0][0x28] ;  /* 0x00000a00ff017b82 */ /* 0x000fe20000000800 */
[----:B------:R-:W1:Y:S07]  /*0010*/  S2R R0, SR_TID.X ;  /* 0x0000000000007919 */ /* 0x000e6e0000002100 */
[----:B------:R-:W2:Y:S01]  /*0020*/  LDC.64 R4, c[0x0][0x218] ;  /* 0x00008600ff047b82 */ /* 0x000ea20000000a00 */
[----:B------:R-:W-:Y:S01]  /*0030*/  ULDC.64 UR4, c[0x0][0x208] ;  /* 0x0000820000047ab9 */ /* 0x000fe20000000a00 */
[----:B------:R-:W3:Y:S06]  /*0040*/  S2R R7, SR_CTAID.X ;  /* 0x0000000000077919 */ /* 0x000eec0000002500 */
[----:B------:R-:W4:Y:S08]  /*0050*/  LDC.64 R20, c[0x0][0x230] ;  /* 0x00008c00ff147b82 */ /* 0x000f300000000a00 */
[----:B------:R-:W5:Y:S01]  /*0060*/  LDC.64 R18, c[0x0][0x238] ;  /* 0x00008e00ff127b82 */ /* 0x000f620000000a00 */
[----:B-1----:R-:W-:-:S02]  /*0070*/  SHF.L.U32 R0, R0, 0x2, RZ ;  /* 0x0000000200007819 */ /* 0x002fc400000006ff */
[----:B---3--:R-:W-:Y:S02]  /*0080*/  SHF.R.S32.HI R3, RZ, 0x15, R7 ;  /* 0x00000015ff037819 */ /* 0x008fe40000011407 */
[----:B------:R-:W-:Y:S02]  /*0090*/  LOP3.LUT R0, R0, 0x1fc, RZ, 0xc0, !PT ;  /* 0x000001fc00007812 */ /* 0x000fe400078ec0ff */
[----:B------:R-:W-:Y:S02]  /*00a0*/  SGXT R3, R3, 0x1 ;  /* 0x000000010303781a */ /* 0x000fe40000000200 */
[----:B------:R-:W-:-:S04]  /*00b0*/  LEA R0, R7, R0, 0xa ;  /* 0x0000000007007211 */ /* 0x000fc800078e50ff */
[----:B------:R-:W-:Y:S02]  /*00c0*/  LEA.HI R6, R3, R0, RZ, 0xa ;  /* 0x0000000003067211 */ /* 0x000fe400078f50ff */
[----:B------:R-:W1:Y:S02]  /*00d0*/  LDC.64 R2, c[0x0][0x228] ;  /* 0x00008a00ff027b82 */ /* 0x000e640000000a00 */
[----:B------:R-:W-:Y:S02]  /*00e0*/  SHF.R.S32.HI R25, RZ, 0xa, R6 ;  /* 0x0000000aff197819 */ /* 0x000fe40000011406 */
[----:B------:R-:W-:Y:S02]  /*00f0*/  IADD3 R6, R6, 0x200, RZ ;  /* 0x0000020006067810 */ /* 0x000fe40007ffe0ff */
[C---:B------:R-:W-:Y:S01]  /*0100*/  LEA.HI R7, R25.reuse, R25, RZ, 0x6 ;  /* 0x0000001919077211 */ /* 0x040fe200078f30ff */
[----:B--2---:R-:W-:Y:S01]  /*0110*/  IMAD.WIDE R8, R25, 0x4, R4 ;  /* 0x0000000419087825 */ /* 0x004fe200078e0204 */
[----:B------:R-:W-:-:S04]  /*0120*/  SHF.R.S32.HI R27, RZ, 0xa, R6 ;  /* 0x0000000aff1b7819 */ /* 0x000fc80000011406 */
[----:B------:R2:W3:Y:S01]  /*0130*/  LDG.E.EL R6, desc[UR4][R8.64] ;  /* 0x0000000408067981 */ /* 0x0004e2000c2e1900 */
[----:B------:R-:W-:Y:S01]  /*0140*/  IMAD.WIDE R10, R27, 0x4, R4 ;  /* 0x000000041b0a7825 */ /* 0x000fe200078e0204 */
[----:B------:R-:W-:-:S04]  /*0150*/  LOP3.LUT R12, R7, 0xffffffc0, RZ, 0xc0, !PT ;  /* 0xffffffc0070c7812 */ /* 0x000fc800078ec0ff */
[----:B------:R-:W3:Y:S01]  /*0160*/  LDG.E.EL R7, desc[UR4][R10.64] ;  /* 0x000000040a077981 */ /* 0x000ee2000c2e1900 */
[----:B------:R-:W-:Y:S02]  /*0170*/  IADD3 R25, R25, -R12, RZ ;  /* 0x8000000c19197210 */ /* 0x000fe40007ffe0ff */
[----:B------:R-:W-:Y:S01]  /*0180*/  LEA.HI R12, R27, R27, RZ, 0x6 ;  /* 0x0000001b1b0c7211 */ /* 0x000fe200078f30ff */
[----:B--2---:R-:W2:Y:S03]  /*0190*/  LDC.64 R8, c[0x0][0x210] ;  /* 0x00008400ff087b82 */ /* 0x004ea60000000a00 */
[----:B------:R-:W-:Y:S01]  /*01a0*/  LOP3.LUT R12, R12, 0xffffffc0, RZ, 0xc0, !PT ;  /* 0xffffffc00c0c7812 */ /* 0x000fe200078ec0ff */
[----:B-1----:R-:W-:-:S03]  /*01b0*/  IMAD.WIDE R4, R25, 0x4, R2 ;  /* 0x0000000419047825 */ /* 0x002fc600078e0202 */
[----:B------:R-:W-:-:S03]  /*01c0*/  IADD3 R27, R27, -R12, RZ ;  /* 0x8000000c1b1b7210 */ /* 0x000fc60007ffe0ff */
[----:B------:R-:W3:Y:S02]  /*01d0*/  LDG.E.EL R5, desc[UR4][R4.64] ;  /* 0x0000000404057981 */ /* 0x000ee4000c2e1900 */
[----:B------:R-:W-:Y:S02]  /*01e0*/  IMAD.WIDE R12, R27, 0x4, R2 ;  /* 0x000000041b0c7825 */ /* 0x000fe400078e0202 */
[----:B------:R-:W1:Y:S03]  /*01f0*/  LDC.64 R2, c[0x0][0x220] ;  /* 0x00008800ff027b82 */ /* 0x000e660000000a00 */
[----:B------:R-:W3:Y:S01]  /*0200*/  LDG.E.EL R22, desc[UR4][R12.64] ;  /* 0x000000040c167981 */ /* 0x000ee2000c2e1900 */
[----:B----4-:R-:W-:-:S04]  /*0210*/  IMAD.WIDE R28, R25, 0x4, R20 ;  /* 0x00000004191c7825 */ /* 0x010fc800078e0214 */
[----:B01----:R-:W-:-:S05]  /*0220*/  IMAD.WIDE R16, R25, 0x4, R2 ;  /* 0x0000000419107825 */ /* 0x003fca00078e0202 */
[----:B------:R2:W4:Y:S01]  /*0230*/  LDG.E.EL R23, desc[UR4][R16.64] ;  /* 0x0000000410177981 */ /* 0x000522000c2e1900 */
[----:B------:R-:W-:-:S04]  /*0240*/  IMAD.WIDE R2, R27, 0x4, R2 ;  /* 0x000000041b027825 */ /* 0x000fc800078e0202 */
[----:B-----5:R-:W-:Y:S02]  /*0250*/  IMAD.WIDE R24, R25, 0x4, R18 ;  /* 0x0000000419187825 */ /* 0x020fe400078e0212 */
[----:B------:R-:W5:Y:S02]  /*0260*/  LDG.E.EL R2, desc[UR4][R2.64] ;  /* 0x0000000402027981 */ /* 0x000f64000c2e1900 */
[----:B--2---:R-:W-:Y:S02]  /*0270*/  IMAD.WIDE R16, R0, 0x4, R8 ;  /* 0x0000000400107825 */ /* 0x004fe400078e0208 */
[----:B------:R0:W2:Y:S04]  /*0280*/  LDG.E.EL R4, desc[UR4][R24.64] ;  /* 0x0000000418047981 */ /* 0x0000a8000c2e1900 */
[----:B------:R-:W2:Y:S01]  /*0290*/  LDG.E.128 R8, desc[UR4][R16.64] ;  /* 0x0000000410087981 */ /* 0x000ea2000c1e1d00 */
[----:B------:R-:W-:-:S03]  /*02a0*/  IMAD.WIDE R20, R27, 0x4, R20 ;  /* 0x000000041b147825 */ /* 0x000fc600078e0214 */
[----:B------:R-:W2:Y:S01]  /*02b0*/  LDG.E.EL R3, desc[UR4][R28.64] ;  /* 0x000000041c037981 */ /* 0x000ea2000c2e1900 */
[----:B------:R-:W-:-:S03]  /*02c0*/  IMAD.WIDE R18, R27, 0x4, R18 ;  /* 0x000000041b127825 */ /* 0x000fc600078e0212 */
[----:B------:R-:W2:Y:S04]  /*02d0*/  LDG.E.128 R12, desc[UR4][R16.64+0x800] ;  /* 0x00080004100c7981 */ /* 0x000ea8000c1e1d00 */
[----:B------:R-:W2:Y:S04]  /*02e0*/  LDG.E.EL R20, desc[UR4][R20.64] ;  /* 0x0000000414147981 */ /* 0x000ea8000c2e1900 */
[----:B------:R1:W2:Y:S01]  /*02f0*/  LDG.E.EL R19, desc[UR4][R18.64] ;  /* 0x0000000412137981 */ /* 0x0002a2000c2e1900 */
[----:B------:R-:W-:Y:S01]  /*0300*/  HFMA2.MMA R27, -RZ, RZ, 1.625, 0 ;  /* 0x3e800000ff1b7435 */ /* 0x000fe200000001ff */
[----:B---3--:R-:W-:-:S04]  /*0310*/  FADD R6, RZ, -R6 ;  /* 0x80000006ff067221 */ /* 0x008fc80000000000 */
[----:B------:R-:W-:Y:S01]  /*0320*/  FMUL R6, R6, 1.4426950216293334961 ;  /* 0x3fb8aa3b06067820 */ /* 0x000fe20000400000 */
[----:B------:R-:W-:-:S04]  /*0330*/  FADD R7, RZ, -R7 ;  /* 0x80000007ff077221 */ /* 0x000fc80000000000 */
[----:B------:R-:W-:Y:S01]  /*0340*/  FSETP.GEU.AND P1, PT, R6, -126, PT ;  /* 0xc2fc00000600780b */ /* 0x000fe20003f2e000 */
[----:B------:R-:W-:-:S05]  /*0350*/  FMUL R7, R7, 1.4426950216293334961 ;  /* 0x3fb8aa3b07077820 */ /* 0x000fca0000400000 */
[----:B------:R-:W-:-:S07]  /*0360*/  FSETP.GEU.AND P2, PT, R7, -126, PT ;  /* 0xc2fc00000700780b */ /* 0x000fce0003f4e000 */
[----:B------:R-:W-:Y:S01]  /*0370*/  @!P1 FMUL R6, R6, 0.5 ;  /* 0x3f00000006069820 */ /* 0x000fe20000400000 */
[----:B0-----:R-:W-:-:S03]  /*0380*/  FADD R25, R5, 9.9999997473787516356e-06 ;  /* 0x3727c5ac05197421 */ /* 0x001fc60000000000 */
[----:B------:R-:W0:Y:S02]  /*0390*/  MUFU.EX2 R5, R6 ;  /* 0x0000000600057308 */ /* 0x000e240000000800 */
[----:B------:R-:W-:Y:S01]  /*03a0*/  @!P2 FMUL R7, R7, 0.5 ;  /* 0x3f0000000707a820 */ /* 0x000fe20000400000 */
[----:B------:R-:W-:-:S05]  /*03b0*/  FADD R22, R22, 9.9999997473787516356e-06 ;  /* 0x3727c5ac16167421 */ /* 0x000fca0000000000 */
[----:B-1----:R-:W1:Y:S08]  /*03c0*/  MUFU.EX2 R18, R7 ;  /* 0x0000000700127308 */ /* 0x002e700000000800 */
[----:B------:R-:W3:Y:S01]  /*03d0*/  MUFU.SQRT R25, R25 ;  /* 0x0000001900197308 */ /* 0x000ee20000002000 */
[----:B0-----:R-:W-:-:S07]  /*03e0*/  @!P1 FMUL R5, R5, R5 ;  /* 0x0000000505059220 */ /* 0x001fce0000400000 */
[----:B------:R-:W0:Y:S01]  /*03f0*/  MUFU.SQRT R26, R22 ;  /* 0x00000016001a7308 */ /* 0x000e220000002000 */
[----:B------:R-:W-:Y:S01]  /*0400*/  FADD R24, R5, 1 ;  /* 0x3f80000005187421 */ /* 0x000fe20000000000 */
[----:B-1----:R-:W-:-:S04]  /*0410*/  @!P2 FMUL R18, R18, R18 ;  /* 0x000000121212a220 */ /* 0x002fc80000400000 */
[----:B------:R-:W-:Y:S01]  /*0420*/  FADD R18, R18, 1 ;  /* 0x3f80000012127421 */ /* 0x000fe20000000000 */
[C---:B---3--:R-:W-:Y:S02]  /*0430*/  FSETP.GT.AND P0, PT, R25.reuse, 8.50705917302346158658e+37, PT ;  /* 0x7e8000001900780b */ /* 0x048fe40003f04000 */
[----:B------:R-:W-:Y:S02]  /*0440*/  FSETP.GT.AND P1, PT, R24, 8.50705917302346158658e+37, PT ;  /* 0x7e8000001800780b */ /* 0x000fe40003f24000 */
[----:B------:R-:W-:Y:S02]  /*0450*/  FSETP.GEU.AND P4, PT, R25, 1.175494350822287508e-38, PT ;  /* 0x008000001900780b */ /* 0x000fe40003f8e000 */
[----:B0-----:R-:W-:Y:S02]  /*0460*/  FSETP.GT.AND P3, PT, R26, 8.50705917302346158658e+37, PT ;  /* 0x7e8000001a00780b */ /* 0x001fe40003f64000 */
[----:B------:R-:W-:Y:S02]  /*0470*/  FSETP.GT.AND P2, PT, R18, 8.50705917302346158658e+37, PT ;  /* 0x7e8000001200780b */ /* 0x000fe40003f44000 */
[----:B------:R-:W-:-:S03]  /*0480*/  FSETP.GEU.AND P5, PT, R26, 1.175494350822287508e-38, PT ;  /* 0x008000001a00780b */ /* 0x000fc60003fae000 */
[----:B------:R-:W-:Y:S02]  /*0490*/  @P0 FMUL R25, R25, 0.25 ;  /* 0x3e80000019190820 */ /* 0x000fe40000400000 */
[----:B------:R-:W-:Y:S02]  /*04a0*/  @P1 FMUL R24, R24, 0.25 ;  /* 0x3e80000018181820 */ /* 0x000fe40000400000 */
[----:B------:R-:W-:Y:S02]  /*04b0*/  @!P4 FMUL R25, R25, 16777216 ;  /* 0x4b8000001919c820 */ /* 0x000fe40000400000 */
[----:B------:R-:W-:Y:S01]  /*04c0*/  @P3 FMUL R26, R26, 0.25 ;  /* 0x3e8000001a1a3820 */ /* 0x000fe20000400000 */
[----:B------:R-:W0:Y:S01]  /*04d0*/  MUFU.RCP R6, R24 ;  /* 0x0000001800067308 */ /* 0x000e220000001000 */
[----:B------:R-:W-:Y:S02]  /*04e0*/  @P2 FMUL R18, R18, 0.25 ;  /* 0x3e80000012122820 */ /* 0x000fe40000400000 */
[----:B------:R-:W-:-:S05]  /*04f0*/  @!P5 FMUL R26, R26, 16777216 ;  /* 0x4b8000001a1ad820 */ /* 0x000fca0000400000 */
[----:B------:R-:W1:Y:S01]  /*0500*/  MUFU.RCP R21, R25 ;  /* 0x0000001900157308 */ /* 0x000e620000001000 */
[----:B------:R-:W-:-:S07]  /*0510*/  FSEL R7, R27, 1, P1 ;  /* 0x3f8000001b077808 */ /* 0x000fce0000800000 */
[----:B------:R-:W3:Y:S01]  /*0520*/  MUFU.RCP R5, R26 ;  /* 0x0000001a00057308 */ /* 0x000ee20000001000 */
[C---:B------:R-:W-:Y:S02]  /*0530*/  FSEL R28, R27.reuse, 1, P0 ;  /* 0x3f8000001b1c7808 */ /* 0x040fe40000000000 */
[----:B------:R-:W-:-:S05]  /*0540*/  FSEL R22, R27, 1, P3 ;  /* 0x3f8000001b167808 */ /* 0x000fca0001800000 */
[----:B------:R-:W5:Y:S01]  /*0550*/  MUFU.RCP R18, R18 ;  /* 0x0000001200127308 */ /* 0x000f620000001000 */
[----:B0-----:R-:W-:Y:S01]  /*0560*/  FMUL R6, R6, R7 ;  /* 0x0000000706067220 */ /* 0x001fe20000400000 */
[----:B----4-:R-:W-:Y:S01]  /*0570*/  LOP3.LUT R23, R23, 0x80000000, RZ, 0x3c, !PT ;  /* 0x8000000017177812 */ /* 0x010fe200078e3cff */
[----:B------:R-:W-:Y:S01]  /*0580*/  @!P4 FMUL R28, R28, 16777216 ;  /* 0x4b8000001c1cc820 */ /* 0x000fe20000400000 */
[----:B------:R-:W-:Y:S01]  /*0590*/  @!P5 FMUL R22, R22, 16777216 ;  /* 0x4b8000001616d820 */ /* 0x000fe20000400000 */
[----:B------:R-:W-:Y:S02]  /*05a0*/  FSEL R7, R27, 1, P2 ;  /* 0x3f8000001b077808 */ /* 0x000fe40001000000 */
[----:B-1----:R-:W-:Y:S01]  /*05b0*/  FMUL R21, R21, R28 ;  /* 0x0000001c15157220 */ /* 0x002fe20000400000 */
[----:B---3--:R-:W-:Y:S01]  /*05c0*/  FMUL R5, R5, R22 ;  /* 0x0000001605057220 */ /* 0x008fe20000400000 */
[-CC-:B--2---:R-:W-:Y:S01]  /*05d0*/  FFMA R28, R10, R6.reuse, R23.reuse ;  /* 0x000000060a1c7223 */ /* 0x184fe20000000017 */
[-CC-:B------:R-:W-:Y:S01]  /*05e0*/  FFMA R26, R9, R6.reuse, R23.reuse ;  /* 0x00000006091a7223 */ /* 0x180fe20000000017 */
[-CC-:B------:R-:W-:Y:S01]  /*05f0*/  FFMA R22, R8, R6.reuse, R23.reuse ;  /* 0x0000000608167223 */ /* 0x180fe20000000017 */
[-C--:B------:R-:W-:Y:S01]  /*0600*/  FFMA R24, R11, R6.reuse, R23 ;  /* 0x000000060b187223 */ /* 0x080fe20000000017 */
[-C--:B------:R-:W-:Y:S01]  /*0610*/  FMUL R10, R10, R6.reuse ;  /* 0x000000060a0a7220 */ /* 0x080fe20000400000 */
[-C--:B------:R-:W-:Y:S01]  /*0620*/  FMUL R9, R9, R6.reuse ;  /* 0x0000000609097220 */ /* 0x080fe20000400000 */
[----:B-----5:R-:W-:Y:S01]  /*0630*/  FMUL R18, R18, R7 ;  /* 0x0000000712127220 */ /* 0x020fe20000400000 */
[-C--:B------:R-:W-:Y:S01]  /*0640*/  FMUL R8, R8, R6.reuse ;  /* 0x0000000608087220 */ /* 0x080fe20000400000 */
[----:B------:R-:W-:-:S02]  /*0650*/  FMUL R11, R11, R6 ;  /* 0x000000060b0b7220 */ /* 0x000fc40000400000 */
[----:B------:R-:W0:Y:S01]  /*0660*/  LDC.64 R6, c[0x0][0x240] ;  /* 0x00009000ff067b82 */ /* 0x000e220000000a00 */
[----:B------:R-:W-:Y:S01]  /*0670*/  LOP3.LUT R23, R2, 0x80000000, RZ, 0x3c, !PT ;  /* 0x8000000002177812 */ /* 0x000fe200078e3cff */
[C---:B------:R-:W-:Y:S01]  /*0680*/  FMUL R28, R21.reuse, R28 ;  /* 0x0000001c151c7220 */ /* 0x040fe20000400000 */
[C---:B------:R-:W-:Y:S01]  /*0690*/  FMUL R27, R21.reuse, R26 ;  /* 0x0000001a151b7220 */ /* 0x040fe20000400000 */
[C---:B------:R-:W-:Y:S01]  /*06a0*/  FMUL R29, R21.reuse, R22 ;  /* 0x00000016151d7220 */ /* 0x040fe20000400000 */
[----:B------:R-:W-:Y:S01]  /*06b0*/  FMUL R25, R21, R24 ;  /* 0x0000001815197220 */ /* 0x000fe20000400000 */
[C-C-:B------:R-:W-:Y:S01]  /*06c0*/  FFMA R22, R3.reuse, R28, R4.reuse ;  /* 0x0000001c03167223 */ /* 0x140fe20000000004 */
[C-C-:B------:R-:W-:Y:S01]  /*06d0*/  FFMA R21, R3.reuse, R27, R4.reuse ;  /* 0x0000001b03157223 */ /* 0x140fe20000000004 */
[C-C-:B------:R-:W-:Y:S01]  /*06e0*/  FFMA R2, R3.reuse, R29, R4.reuse ;  /* 0x0000001d03027223 */ /* 0x140fe20000000004 */
[-CC-:B------:R-:W-:Y:S01]  /*06f0*/  FFMA R24, R14, R18.reuse, R23.reuse ;  /* 0x000000120e187223 */ /* 0x180fe20000000017 */
[----:B------:R-:W-:Y:S01]  /*0700*/  FFMA R4, R3, R25, R4 ;  /* 0x0000001903047223 */ /* 0x000fe20000000004 */
[-CC-:B------:R-:W-:Y:S01]  /*0710*/  FFMA R26, R13, R18.reuse, R23.reuse ;  /* 0x000000120d1a7223 */ /* 0x180fe20000000017 */
[-CC-:B------:R-:W-:Y:S01]  /*0720*/  FFMA R28, R12, R18.reuse, R23.reuse ;  /* 0x000000120c1c7223 */ /* 0x180fe20000000017 */
[----:B------:R-:W-:Y:S01]  /*0730*/  FFMA R3, R15, R18, R23 ;  /* 0x000000120f037223 */ /* 0x000fe20000000017 */
[----:B------:R-:W-:Y:S01]  /*0740*/  FMUL R24, R5, R24 ;  /* 0x0000001805187220 */ /* 0x000fe20000400000 */
[-C--:B------:R-:W-:Y:S01]  /*0750*/  FMUL R14, R14, R18.reuse ;  /* 0x000000120e0e7220 */ /* 0x080fe20000400000 */
[-C--:B------:R-:W-:Y:S01]  /*0760*/  FMUL R13, R13, R18.reuse ;  /* 0x000000120d0d7220 */ /* 0x080fe20000400000 */
[-C--:B------:R-:W-:Y:S01]  /*0770*/  FMUL R12, R12, R18.reuse ;  /* 0x000000120c0c7220 */ /* 0x080fe20000400000 */
[----:B------:R-:W-:Y:S01]  /*0780*/  FMUL R15, R15, R18 ;  /* 0x000000120f0f7220 */ /* 0x000fe20000400000 */
[C---:B------:R-:W-:Y:S01]  /*0790*/  FMUL R26, R5.reuse, R26 ;  /* 0x0000001a051a7220 */ /* 0x040fe20000400000 */
[C---:B------:R-:W-:Y:S01]  /*07a0*/  FMUL R28, R5.reuse, R28 ;  /* 0x0000001c051c7220 */ /* 0x040fe20000400000 */
[----:B------:R-:W-:Y:S01]  /*07b0*/  FMUL R18, R5, R3 ;  /* 0x0000000305127220 */ /* 0x000fe20000400000 */
[C-C-:B------:R-:W-:Y:S01]  /*07c0*/  FFMA R25, R20.reuse, R24, R19.reuse ;  /* 0x0000001814197223 */ /* 0x140fe20000000013 */
[C-C-:B------:R-:W-:Y:S01]  /*07d0*/  FFMA R24, R20.reuse, R26, R19.reuse ;  /* 0x0000001a14187223 */ /* 0x140fe20000000013 */
[C-C-:B------:R-:W-:Y:S01]  /*07e0*/  FFMA R3, R20.reuse, R28, R19.reuse ;  /* 0x0000001c14037223 */ /* 0x140fe20000000013 */
[----:B------:R-:W-:Y:S01]  /*07f0*/  FFMA R20, R20, R18, R19 ;  /* 0x0000001214147223 */ /* 0x000fe20000000013 */
[----:B------:R-:W-:Y:S01]  /*0800*/  FSETP.GEU.AND P6, PT, R4, RZ, PT ;  /* 0x000000ff0400720b */ /* 0x000fe20003fce000 */
[----:B0-----:R-:W-:Y:S01]  /*0810*/  IMAD.WIDE R18, R0, 0x4, R6 ;  /* 0x0000000400127825 */ /* 0x001fe200078e0206 */
[----:B------:R-:W-:-:S02]  /*0820*/  FSETP.GEU.AND P0, PT, R22, RZ, PT ;  /* 0x000000ff1600720b */ /* 0x000fc40003f0e000 */
[----:B------:R-:W-:Y:S02]  /*0830*/  FSETP.GEU.AND P1, PT, R21, RZ, PT ;  /* 0x000000ff1500720b */ /* 0x000fe40003f2e000 */
[----:B------:R-:W-:Y:S02]  /*0840*/  FSETP.GEU.AND P3, PT, R20, RZ, PT ;  /* 0x000000ff1400720b */ /* 0x000fe40003f6e000 */
[----:B------:R-:W-:Y:S02]  /*0850*/  SEL R7, R4, RZ, P6 ;  /* 0x000000ff04077207 */ /* 0x000fe40003000000 */
[----:B------:R-:W-:Y:S02]  /*0860*/  FSETP.GEU.AND P2, PT, R2, RZ, PT ;  /* 0x000000ff0200720b */ /* 0x000fe40003f4e000 */
[----:B------:R-:W-:Y:S02]  /*0870*/  FSETP.GEU.AND P4, PT, R25, RZ, PT ;  /* 0x000000ff1900720b */ /* 0x000fe40003f8e000 */
[----:B------:R-:W-:-:S02]  /*0880*/  FSETP.GEU.AND P5, PT, R24, RZ, PT ;  /* 0x000000ff1800720b */ /* 0x000fc40003fae000 */
[----:B------:R-:W-:Y:S02]  /*0890*/  FSETP.GEU.AND P6, PT, R3, RZ, PT ;  /* 0x000000ff0300720b */ /* 0x000fe40003fce000 */
[----:B------:R-:W-:Y:S02]  /*08a0*/  SEL R6, R22, RZ, P0 ;  /* 0x000000ff16067207 */ /* 0x000fe40000000000 */
[----:B------:R-:W-:Y:S02]  /*08b0*/  SEL R5, R21, RZ, P1 ;  /* 0x000000ff15057207 */ /* 0x000fe40000800000 */
[----:B------:R-:W-:Y:S02]  /*08c0*/  SEL R23, R20, RZ, P3 ;  /* 0x000000ff14177207 */ /* 0x000fe40001800000 */
[----:B------:R-:W-:Y:S02]  /*08d0*/  SEL R4, R2, RZ, P2 ;  /* 0x000000ff02047207 */ /* 0x000fe40001000000 */
[----:B------:R-:W-:-:S02]  /*08e0*/  SEL R22, R25, RZ, P4 ;  /* 0x000000ff19167207 */ /* 0x000fc40002000000 */
[----:B------:R-:W-:Y:S02]  /*08f0*/  SEL R21, R24, RZ, P5 ;  /* 0x000000ff18157207 */ /* 0x000fe40002800000 */
[----:B------:R-:W-:Y:S01]  /*0900*/  SEL R20, R3, RZ, P6 ;  /* 0x000000ff03147207 */ /* 0x000fe20003000000 */
[----:B------:R-:W-:Y:S04]  /*0910*/  STG.E.128 desc[UR4][R16.64], R8 ;  /* 0x0000000810007986 */ /* 0x000fe8000c101d04 */
[----:B------:R-:W-:Y:S04]  /*0920*/  STG.E.128 desc[UR4][R16.64+0x800], R12 ;  /* 0x0008000c10007986 */ /* 0x000fe8000c101d04 */
[----:B------:R-:W-:Y:S04]  /*0930*/  STG.E.128 desc[UR4][R18.64], R4 ;  /* 0x0000000412007986 */ /* 0x000fe8000c101d04 */
[----:B------:R-:W-:Y:S01]  /*0940*/  STG.E.128 desc[UR4][R18.64+0x800], R20 ;  /* 0x0008001412007986 */ /* 0x000fe2000c101d04 */
[----:B------:R-:W-:Y:S05]  /*0950*/  EXIT ;  /* 0x000000000000794d */ /* 0x000fea0003800000 */
.L_x_0:
[----:B------:R-:W-:-:S00]  /*0960*/  BRA `(.L_x_0) ;  /* 0xfffffffc00fc7947 */ /* 0x000fc0000383ffff */
[----:B------:R-:W-:-:S00]  /*0970*/  NOP ;  /* 0x0000000000007918 */ /* 0x000fc00000000000 */
        /* <DEDUP_REMOVED lines=8> */
.L_x_1:


//--------------------- .nv.global.init           --------------------------
	.section	.nv.global.init,"aw",@progbits
.nv.global.init:
	.type		_$_str,@object
	.size		_$_str,(_$_str_$_2 - _$_str)
_$_str:
        /*0000*/ 	.byte	0x5f, 0x5f, 0x43, 0x55, 0x44, 0x41, 0x5f, 0x46, 0x54, 0x5a, 0x00
	.type		_$_str_$_2,@object
	.size		_$_str_$_2,(.L_1 - _$_str_$_2)
_$_str_$_2:
        /*000b*/ 	.byte	0x5f, 0x5f, 0x43, 0x55, 0x44, 0x41, 0x5f, 0x50, 0x52, 0x45, 0x43, 0x5f, 0x53, 0x51, 0x52, 0x54
        /*001b*/ 	.byte	0x00
.L_1:


//--------------------- .nv.constant0.triton_poi_fused__native_batch_norm_legit_no_training_mul_relu_33 --------------------------
	.section	.nv.constant0.triton_poi_fused__native_batch_norm_legit_no_training_mul_relu_33,"a",@progbits
	.sectionflags	@""
	.align	4
.nv.constant0.triton_poi_fused__native_batch_norm_legit_no_training_mul_relu_33:
	.zero		588
